//
// Generated by NVIDIA NVVM Compiler
//
// Compiler Build ID: CL-36424714
// Cuda compilation tools, release 13.0, V13.0.88
// Based on NVVM 20.0.0
//

.version 9.0
.target sm_100
.address_size 64

	// .globl	_Z29shared_mem_tiling_gemm_kernelPKfS0_Pfjjj
// _ZZ29shared_mem_tiling_gemm_kernelPKfS0_PfjjjE2As has been demoted
// _ZZ29shared_mem_tiling_gemm_kernelPKfS0_PfjjjE2Bs has been demoted

.visible .entry _Z29shared_mem_tiling_gemm_kernelPKfS0_Pfjjj(
	.param .u64 .ptr .align 1 _Z29shared_mem_tiling_gemm_kernelPKfS0_Pfjjj_param_0,
	.param .u64 .ptr .align 1 _Z29shared_mem_tiling_gemm_kernelPKfS0_Pfjjj_param_1,
	.param .u64 .ptr .align 1 _Z29shared_mem_tiling_gemm_kernelPKfS0_Pfjjj_param_2,
	.param .u32 _Z29shared_mem_tiling_gemm_kernelPKfS0_Pfjjj_param_3,
	.param .u32 _Z29shared_mem_tiling_gemm_kernelPKfS0_Pfjjj_param_4,
	.param .u32 _Z29shared_mem_tiling_gemm_kernelPKfS0_Pfjjj_param_5
)
{
	.reg .pred 	%p<11>;
	.reg .b32 	%r<42>;
	.reg .b32 	%f<60>;
	.reg .b64 	%rd<13>;
	// demoted variable
	.shared .align 4 .b8 _ZZ29shared_mem_tiling_gemm_kernelPKfS0_PfjjjE2As[1024];
	// demoted variable
	.shared .align 4 .b8 _ZZ29shared_mem_tiling_gemm_kernelPKfS0_PfjjjE2Bs[1024];
	ld.param.u64 	%rd4, [_Z29shared_mem_tiling_gemm_kernelPKfS0_Pfjjj_param_0];
	ld.param.u64 	%rd5, [_Z29shared_mem_tiling_gemm_kernelPKfS0_Pfjjj_param_1];
	ld.param.u64 	%rd3, [_Z29shared_mem_tiling_gemm_kernelPKfS0_Pfjjj_param_2];
	ld.param.u32 	%r23, [_Z29shared_mem_tiling_gemm_kernelPKfS0_Pfjjj_param_3];
	ld.param.u32 	%r24, [_Z29shared_mem_tiling_gemm_kernelPKfS0_Pfjjj_param_4];
	ld.param.u32 	%r25, [_Z29shared_mem_tiling_gemm_kernelPKfS0_Pfjjj_param_5];
	cvta.to.global.u64 	%rd1, %rd5;
	cvta.to.global.u64 	%rd2, %rd4;
	mov.u32 	%r26, %ctaid.y;
	mov.u32 	%r27, %ntid.y;
	mov.u32 	%r39, %tid.y;
	mad.lo.s32 	%r2, %r26, %r27, %r39;
	mov.u32 	%r28, %ctaid.x;
	mov.u32 	%r29, %ntid.x;
	mov.u32 	%r37, %tid.x;
	mad.lo.s32 	%r4, %r28, %r29, %r37;
	add.s32 	%r30, %r25, -1;
	shr.u32 	%r31, %r30, 4;
	shl.b32 	%r32, %r39, 6;
	mov.u32 	%r33, _ZZ29shared_mem_tiling_gemm_kernelPKfS0_PfjjjE2As;
	add.s32 	%r5, %r33, %r32;
	shl.b32 	%r34, %r37, 2;
	add.s32 	%r6, %r5, %r34;
	mov.u32 	%r35, _ZZ29shared_mem_tiling_gemm_kernelPKfS0_PfjjjE2Bs;
	add.s32 	%r8, %r35, %r34;
	add.s32 	%r7, %r8, %r32;
	neg.s32 	%r41, %r31;
	mad.lo.s32 	%r40, %r39, %r24, %r4;
	shl.b32 	%r11, %r24, 4;
	mad.lo.s32 	%r38, %r25, %r2, %r37;
	mov.f32 	%f57, 0f00000000;
$L__BB0_1:
	setp.ge.u32 	%p1, %r2, %r23;
	setp.ge.u32 	%p2, %r37, %r25;
	mov.f32 	%f58, 0f00000000;
	or.pred  	%p3, %p1, %p2;
	@%p3 bra 	$L__BB0_3;
	mul.wide.u32 	%rd6, %r38, 4;
	add.s64 	%rd7, %rd2, %rd6;
	ld.global.f32 	%f58, [%rd7];
$L__BB0_3:
	setp.ge.u32 	%p4, %r4, %r24;
	st.shared.f32 	[%r6], %f58;
	setp.ge.u32 	%p5, %r39, %r25;
	mov.f32 	%f59, 0f00000000;
	or.pred  	%p6, %p4, %p5;
	@%p6 bra 	$L__BB0_5;
	mul.wide.u32 	%rd8, %r40, 4;
	add.s64 	%rd9, %rd1, %rd8;
	ld.global.f32 	%f59, [%rd9];
$L__BB0_5:
	st.shared.f32 	[%r7], %f59;
	bar.sync 	0;
	ld.shared.f32 	%f10, [%r5];
	ld.shared.f32 	%f11, [%r8];
	fma.rn.f32 	%f12, %f10, %f11, %f57;
	ld.shared.f32 	%f13, [%r5+4];
	ld.shared.f32 	%f14, [%r8+64];
	fma.rn.f32 	%f15, %f13, %f14, %f12;
	ld.shared.f32 	%f16, [%r5+8];
	ld.shared.f32 	%f17, [%r8+128];
	fma.rn.f32 	%f18, %f16, %f17, %f15;
	ld.shared.f32 	%f19, [%r5+12];
	ld.shared.f32 	%f20, [%r8+192];
	fma.rn.f32 	%f21, %f19, %f20, %f18;
	ld.shared.f32 	%f22, [%r5+16];
	ld.shared.f32 	%f23, [%r8+256];
	fma.rn.f32 	%f24, %f22, %f23, %f21;
	ld.shared.f32 	%f25, [%r5+20];
	ld.shared.f32 	%f26, [%r8+320];
	fma.rn.f32 	%f27, %f25, %f26, %f24;
	ld.shared.f32 	%f28, [%r5+24];
	ld.shared.f32 	%f29, [%r8+384];
	fma.rn.f32 	%f30, %f28, %f29, %f27;
	ld.shared.f32 	%f31, [%r5+28];
	ld.shared.f32 	%f32, [%r8+448];
	fma.rn.f32 	%f33, %f31, %f32, %f30;
	ld.shared.f32 	%f34, [%r5+32];
	ld.shared.f32 	%f35, [%r8+512];
	fma.rn.f32 	%f36, %f34, %f35, %f33;
	ld.shared.f32 	%f37, [%r5+36];
	ld.shared.f32 	%f38, [%r8+576];
	fma.rn.f32 	%f39, %f37, %f38, %f36;
	ld.shared.f32 	%f40, [%r5+40];
	ld.shared.f32 	%f41, [%r8+640];
	fma.rn.f32 	%f42, %f40, %f41, %f39;
	ld.shared.f32 	%f43, [%r5+44];
	ld.shared.f32 	%f44, [%r8+704];
	fma.rn.f32 	%f45, %f43, %f44, %f42;
	ld.shared.f32 	%f46, [%r5+48];
	ld.shared.f32 	%f47, [%r8+768];
	fma.rn.f32 	%f48, %f46, %f47, %f45;
	ld.shared.f32 	%f49, [%r5+52];
	ld.shared.f32 	%f50, [%r8+832];
	fma.rn.f32 	%f51, %f49, %f50, %f48;
	ld.shared.f32 	%f52, [%r5+56];
	ld.shared.f32 	%f53, [%r8+896];
	fma.rn.f32 	%f54, %f52, %f53, %f51;
	ld.shared.f32 	%f55, [%r5+60];
	ld.shared.f32 	%f56, [%r8+960];
	fma.rn.f32 	%f57, %f55, %f56, %f54;
	bar.sync 	0;
	add.s32 	%r41, %r41, 1;
	add.s32 	%r40, %r40, %r11;
	add.s32 	%r39, %r39, 16;
	add.s32 	%r38, %r38, 16;
	add.s32 	%r37, %r37, 16;
	setp.ne.s32 	%p7, %r41, 1;
	@%p7 bra 	$L__BB0_1;
	setp.ge.u32 	%p8, %r4, %r24;
	setp.ge.u32 	%p9, %r2, %r23;
	or.pred  	%p10, %p9, %p8;
	@%p10 bra 	$L__BB0_8;
	mad.lo.s32 	%r36, %r24, %r2, %r4;
	cvta.to.global.u64 	%rd10, %rd3;
	mul.wide.u32 	%rd11, %r36, 4;
	add.s64 	%rd12, %rd10, %rd11;
	st.global.f32 	[%rd12], %f57;
$L__BB0_8:
	ret;

}


// ===== COMPILED SASS (sm_100) =====

	.target	sm_100

	.elftype	@"ET_EXEC"


//--------------------- .note.nv.tkinfo           --------------------------
	.section	.note.nv.tkinfo,"",@"SHT_NOTE"
	.sectionflags	@"SHF_NOTE_NV_TKINFO"
	.tkinfo
        /*0018*/ 	.word	0x00000002
        /*0030*/ 	.string	""
        /*0030*/ 	.string	"ptxas"
        /*0030*/ 	.string	"Cuda compilation tools, release 13.0, V13.0.88"
        /*0030*/ 	.string	"Build cuda_13.0.r13.0/compiler.36424714_0"
        /*0030*/ 	.string	"-arch sm_100 -m 64 "



//--------------------- .note.nv.cuinfo           --------------------------
	.section	.note.nv.cuinfo,"",@"SHT_NOTE"
	.sectionflags	@"SHF_NOTE_NV_CUINFO"
        /*0018*/ 	.short	0x0002
        /*001a*/ 	.short	0x0064
        /*001c*/ 	.short	0x0082
	.zero		2


//--------------------- .nv.info                  --------------------------
	.section	.nv.info,"",@"SHT_CUDA_INFO"
	.align	4


	//----- nvinfo : EIATTR_REGCOUNT
	.align		4
        /*0000*/ 	.byte	0x04, 0x2f
        /*0002*/ 	.short	(.L_1 - .L_0)
	.align		4
.L_0:
        /*0004*/ 	.word	index@(_Z29shared_mem_tiling_gemm_kernelPKfS0_Pfjjj)
        /*0008*/ 	.word	0x00000020


	//----- nvinfo : EIATTR_FRAME_SIZE
	.align		4
.L_1:
        /*000c*/ 	.byte	0x04, 0x11
        /*000e*/ 	.short	(.L_3 - .L_2)
	.align		4
.L_2:
        /*0010*/ 	.word	index@(_Z29shared_mem_tiling_gemm_kernelPKfS0_Pfjjj)
        /*0014*/ 	.word	0x00000000


	//----- nvinfo : EIATTR_MIN_STACK_SIZE
	.align		4
.L_3:
        /*0018*/ 	.byte	0x04, 0x12
        /*001a*/ 	.short	(.L_5 - .L_4)
	.align		4
.L_4:
        /*001c*/ 	.word	index@(_Z29shared_mem_tiling_gemm_kernelPKfS0_Pfjjj)
        /*0020*/ 	.word	0x00000000
.L_5:


//--------------------- .nv.compat                --------------------------
	.section	.nv.compat,"",@"SHT_CUDA_COMPAT_INFO"
	.align	4
        /*0000*/ 	.byte	0x02, 0x09, 0x00, 0x00, 0x02, 0x02, 0x01, 0x00, 0x02, 0x05, 0x05, 0x00, 0x03, 0x07, 0x01, 0x01
        /*0010*/ 	.byte	0x02, 0x03, 0x00, 0x00, 0x02, 0x06, 0x01, 0x00, 0x04, 0x0b, 0x08, 0x00, 0x09, 0x00, 0x00, 0x00
        /*0020*/ 	.byte	0x00, 0x00, 0x00, 0x00


//--------------------- .nv.info._Z29shared_mem_tiling_gemm_kernelPKfS0_Pfjjj --------------------------
	.section	.nv.info._Z29shared_mem_tiling_gemm_kernelPKfS0_Pfjjj,"",@"SHT_CUDA_INFO"
	.sectionflags	@""
	.align	4


	//----- nvinfo : EIATTR_CUDA_API_VERSION
	.align		4
        /*0000*/ 	.byte	0x04, 0x37
        /*0002*/ 	.short	(.L_7 - .L_6)
.L_6:
        /*0004*/ 	.word	0x00000082


	//----- nvinfo : EIATTR_KPARAM_INFO
	.align		4
.L_7:
        /*0008*/ 	.byte	0x04, 0x17
        /*000a*/ 	.short	(.L_9 - .L_8)
.L_8:
        /*000c*/ 	.word	0x00000000
        /*0010*/ 	.short	0x0005
        /*0012*/ 	.short	0x0020
        /*0014*/ 	.byte	0x00, 0xf0, 0x11, 0x00


	//----- nvinfo : EIATTR_KPARAM_INFO
	.align		4
.L_9:
        /*0018*/ 	.byte	0x04, 0x17
        /*001a*/ 	.short	(.L_11 - .L_10)
.L_10:
        /*001c*/ 	.word	0x00000000
        /*0020*/ 	.short	0x0004
        /*0022*/ 	.short	0x001c
        /*0024*/ 	.byte	0x00, 0xf0, 0x11, 0x00


	//----- nvinfo : EIATTR_KPARAM_INFO
	.align		4
.L_11:
        /*0028*/ 	.byte	0x04, 0x17
        /*002a*/ 	.short	(.L_13 - .L_12)
.L_12:
        /*002c*/ 	.word	0x00000000
        /*0030*/ 	.short	0x0003
        /*0032*/ 	.short	0x0018
        /*0034*/ 	.byte	0x00, 0xf0, 0x11, 0x00


	//----- nvinfo : EIATTR_KPARAM_INFO
	.align		4
.L_13:
        /*0038*/ 	.byte	0x04, 0x17
        /*003a*/ 	.short	(.L_15 - .L_14)
.L_14:
        /*003c*/ 	.word	0x00000000
        /*0040*/ 	.short	0x0002
        /*0042*/ 	.short	0x0010
        /*0044*/ 	.byte	0x00, 0xf5, 0x21, 0x00


	//----- nvinfo : EIATTR_KPARAM_INFO
	.align		4
.L_15:
        /*0048*/ 	.byte	0x04, 0x17
        /*004a*/ 	.short	(.L_17 - .L_16)
.L_16:
        /*004c*/ 	.word	0x00000000
        /*0050*/ 	.short	0x0001
        /*0052*/ 	.short	0x0008
        /*0054*/ 	.byte	0x00, 0xf5, 0x21, 0x00


	//----- nvinfo : EIATTR_KPARAM_INFO
	.align		4
.L_17:
        /*0058*/ 	.byte	0x04, 0x17
        /*005a*/ 	.short	(.L_19 - .L_18)
.L_18:
        /*005c*/ 	.word	0x00000000
        /*0060*/ 	.short	0x0000
        /*0062*/ 	.short	0x0000
        /*0064*/ 	.byte	0x00, 0xf5, 0x21, 0x00


	//----- nvinfo : EIATTR_SPARSE_MMA_MASK
	.align		4
.L_19:
        /*0068*/ 	.byte	0x03, 0x50
        /*006a*/ 	.short	0x0000


	//----- nvinfo : EIATTR_MAXREG_COUNT
	.align		4
        /*006c*/ 	.byte	0x03, 0x1b
        /*006e*/ 	.short	0x00ff


	//----- nvinfo : EIATTR_NUM_BARRIERS
	.align		4
        /*0070*/ 	.byte	0x02, 0x4c
        /*0072*/ 	.byte	0x01
	.zero		1


	//----- nvinfo : EIATTR_MERCURY_ISA_VERSION
	.align		4
        /*0074*/ 	.byte	0x03, 0x5f
        /*0076*/ 	.short	0x0101


	//----- nvinfo : EIATTR_VRC_CTA_INIT_COUNT
	.align		4
        /*0078*/ 	.byte	0x02, 0x4a
	.zero		1
	.zero		1


	//----- nvinfo : EIATTR_EXIT_INSTR_OFFSETS
	.align		4
        /*007c*/ 	.byte	0x04, 0x1c
        /*007e*/ 	.short	(.L_21 - .L_20)


	//   ....[0]....
.L_20:
        /*0080*/ 	.word	0x000005b0


	//   ....[1]....
        /*0084*/ 	.word	0x00000600


	//----- nvinfo : EIATTR_CBANK_PARAM_SIZE
	.align		4
.L_21:
        /*0088*/ 	.byte	0x03, 0x19
        /*008a*/ 	.short	0x0024


	//----- nvinfo : EIATTR_PARAM_CBANK
	.align		4
        /*008c*/ 	.byte	0x04, 0x0a
        /*008e*/ 	.short	(.L_23 - .L_22)
	.align		4
.L_22:
        /*0090*/ 	.word	index@(.nv.constant0._Z29shared_mem_tiling_gemm_kernelPKfS0_Pfjjj)
        /*0094*/ 	.short	0x0380
        /*0096*/ 	.short	0x0024


	//----- nvinfo : EIATTR_SW_WAR
	.align		4
.L_23:
        /*0098*/ 	.byte	0x04, 0x36
        /*009a*/ 	.short	(.L_25 - .L_24)
.L_24:
        /*009c*/ 	.word	0x00000008
.L_25:


//--------------------- .nv.callgraph             --------------------------
	.section	.nv.callgraph,"",@"SHT_CUDA_CALLGRAPH"
	.align	4
	.sectionentsize	8
	.align		4
        /*0000*/ 	.word	0x00000000
	.align		4
        /*0004*/ 	.word	0xffffffff
	.align		4
        /*0008*/ 	.word	0x00000000
	.align		4
        /*000c*/ 	.word	0xfffffffe
	.align		4
        /*0010*/ 	.word	0x00000000
	.align		4
        /*0014*/ 	.word	0xfffffffd
	.align		4
        /*0018*/ 	.word	0x00000000
	.align		4
        /*001c*/ 	.word	0xfffffffc


//--------------------- .text._Z29shared_mem_tiling_gemm_kernelPKfS0_Pfjjj --------------------------
	.section	.text._Z29shared_mem_tiling_gemm_kernelPKfS0_Pfjjj,"ax",@progbits
	.align	128
        .global         _Z29shared_mem_tiling_gemm_kernelPKfS0_Pfjjj
        .type           _Z29shared_mem_tiling_gemm_kernelPKfS0_Pfjjj,@function
        .size           _Z29shared_mem_tiling_gemm_kernelPKfS0_Pfjjj,(.L_x_2 - _Z29shared_mem_tiling_gemm_kernelPKfS0_Pfjjj)
        .other          _Z29shared_mem_tiling_gemm_kernelPKfS0_Pfjjj,@"STO_CUDA_ENTRY STV_DEFAULT"
_Z29shared_mem_tiling_gemm_kernelPKfS0_Pfjjj:
.text._Z29shared_mem_tiling_gemm_kernelPKfS0_Pfjjj:
[----:B------:R-:W-:Y:S01]  /*0000*/  LDC R1, c[0x0][0x37c] ;  /* 0x0000df00ff017b82 */ /* 0x000fe20000000800 */
[----:B------:R-:W0:Y:S07]  /*0010*/  S2R R12, SR_TID.Y ;  /* 0x00000000000c7919 */ /* 0x000e2e0000002200 */
[----:B------:R-:W1:Y:S01]  /*0020*/  S2UR UR7, SR_CgaCtaId ;  /* 0x00000000000779c3 */ /* 0x000e620000008800 */
[----:B------:R-:W2:Y:S01]  /*0030*/  LDCU UR12, c[0x0][0x3a0] ;  /* 0x00007400ff0c77ac */ /* 0x000ea20008000800 */
[----:B------:R-:W-:Y:S01]  /*0040*/  HFMA2 R21, -RZ, RZ, 0, 0 ;  /* 0x00000000ff157431 */ /* 0x000fe200000001ff */
[----:B------:R-:W3:Y:S01]  /*0050*/  S2R R0, SR_TID.X ;  /* 0x0000000000007919 */ /* 0x000ee20000002100 */
[----:B------:R-:W4:Y:S04]  /*0060*/  LDCU UR13, c[0x0][0x39c] ;  /* 0x00007380ff0d77ac */ /* 0x000f280008000800 */
[----:B------:R-:W5:Y:S01]  /*0070*/  LDC R13, c[0x0][0x364] ;  /* 0x0000d900ff0d7b82 */ /* 0x000f620000000800 */
[----:B------:R-:W-:Y:S01]  /*0080*/  UMOV UR5, 0x400 ;  /* 0x0000040000057882 */ /* 0x000fe20000000000 */
[----:B------:R-:W0:Y:S01]  /*0090*/  LDCU.64 UR8, c[0x0][0x358] ;  /* 0x00006b00ff0877ac */ /* 0x000e220008000a00 */
[----:B------:R-:W-:-:S05]  /*00a0*/  UIADD3 UR6, UPT, UPT, UR5, 0x400, URZ ;  /* 0x0000040005067890 */ /* 0x000fca000fffe0ff */
[----:B------:R-:W5:Y:S01]  /*00b0*/  S2UR UR10, SR_CTAID.Y ;  /* 0x00000000000a79c3 */ /* 0x000f620000002600 */
[----:B------:R-:W3:Y:S01]  /*00c0*/  LDCU UR15, c[0x0][0x3a0] ;  /* 0x00007400ff0f77ac */ /* 0x000ee20008000800 */
[----:B--2---:R-:W-:Y:S01]  /*00d0*/  UIADD3 UR4, UPT, UPT, UR12, -0x1, URZ ;  /* 0xffffffff0c047890 */ /* 0x004fe2000fffe0ff */
[----:B------:R-:W2:Y:S05]  /*00e0*/  LDCU UR14, c[0x0][0x398] ;  /* 0x00007300ff0e77ac */ /* 0x000eaa0008000800 */
[----:B------:R-:W4:Y:S01]  /*00f0*/  S2UR UR11, SR_CTAID.X ;  /* 0x00000000000b79c3 */ /* 0x000f220000002500 */
[----:B-1----:R-:W-:Y:S02]  /*0100*/  ULEA UR5, UR7, UR5, 0x18 ;  /* 0x0000000507057291 */ /* 0x002fe4000f8ec0ff */
[----:B------:R-:W-:-:S02]  /*0110*/  ULEA UR6, UR7, UR6, 0x18 ;  /* 0x0000000607067291 */ /* 0x000fc4000f8ec0ff */
[----:B------:R-:W-:-:S03]  /*0120*/  USHF.R.U32.HI UR4, URZ, 0x4, UR4 ;  /* 0x00000004ff047899 */ /* 0x000fc60008011604 */
[----:B------:R-:W4:Y:S01]  /*0130*/  LDC R5, c[0x0][0x360] ;  /* 0x0000d800ff057b82 */ /* 0x000f220000000800 */
[----:B0-----:R-:W-:Y:S02]  /*0140*/  LEA R15, R12, UR5, 0x6 ;  /* 0x000000050c0f7c11 */ /* 0x001fe4000f8e30ff */
[C---:B---3--:R-:W-:Y:S01]  /*0150*/  LEA R17, R0.reuse, UR6, 0x2 ;  /* 0x0000000600117c11 */ /* 0x048fe2000f8e10ff */
[----:B------:R-:W-:Y:S01]  /*0160*/  UIADD3 UR4, UPT, UPT, -UR4, URZ, URZ ;  /* 0x000000ff04047290 */ /* 0x000fe2000fffe1ff */
[----:B------:R-:W-:Y:S02]  /*0170*/  LEA R18, R0, R15, 0x2 ;  /* 0x0000000f00127211 */ /* 0x000fe400078e10ff */
[----:B------:R-:W-:Y:S01]  /*0180*/  LEA R19, R12, R17, 0x6 ;  /* 0x000000110c137211 */ /* 0x000fe200078e30ff */
[----:B------:R-:W0:Y:S01]  /*0190*/  LDC R3, c[0x0][0x39c] ;  /* 0x0000e700ff037b82 */ /* 0x000e220000000800 */
[----:B-----5:R-:W-:-:S04]  /*01a0*/  IMAD R13, R13, UR10, R12 ;  /* 0x0000000a0d0d7c24 */ /* 0x020fc8000f8e020c */
[--C-:B------:R-:W-:Y:S02]  /*01b0*/  IMAD R2, R13, UR12, R0.reuse ;  /* 0x0000000c0d027c24 */ /* 0x100fe4000f8e0200 */
[----:B----4-:R-:W-:-:S04]  /*01c0*/  IMAD R14, R5, UR11, R0 ;  /* 0x0000000b050e7c24 */ /* 0x010fc8000f8e0200 */
[----:B--2---:R-:W-:-:S07]  /*01d0*/  IMAD R16, R12, UR13, R14 ;  /* 0x0000000d0c107c24 */ /* 0x004fce000f8e020e */
.L_x_0:
[----:B------:R-:W-:Y:S02]  /*01e0*/  ISETP.GE.U32.AND P1, PT, R0, UR15, PT ;  /* 0x0000000f00007c0c */ /* 0x000fe4000bf26070 */
[----:B------:R-:W-:Y:S02]  /*01f0*/  ISETP.GE.U32.AND P0, PT, R12, UR15, PT ;  /* 0x0000000f0c007c0c */ /* 0x000fe4000bf06070 */
[----:B------:R-:W-:Y:S02]  /*0200*/  ISETP.GE.U32.OR P1, PT, R13, UR14, P1 ;  /* 0x0000000e0d007c0c */ /* 0x000fe40008f26470 */
[----:B0-----:R-:W-:Y:S02]  /*0210*/  ISETP.GE.U32.OR P0, PT, R14, R3, P0 ;  /* 0x000000030e00720c */ /* 0x001fe40000706470 */
[----:B------:R-:W-:Y:S02]  /*0220*/  MOV R29, RZ ;  /* 0x000000ff001d7202 */ /* 0x000fe40000000f00 */
[----:B------:R-:W-:-:S07]  /*0230*/  MOV R22, RZ ;  /* 0x000000ff00167202 */ /* 0x000fce0000000f00 */
[----:B------:R-:W0:Y:S08]  /*0240*/  @!P1 LDC.64 R6, c[0x0][0x380] ;  /* 0x0000e000ff069b82 */ /* 0x000e300000000a00 */
[----:B------:R-:W1:Y:S01]  /*0250*/  @!P0 LDC.64 R4, c[0x0][0x388] ;  /* 0x0000e200ff048b82 */ /* 0x000e620000000a00 */
[----:B0-----:R-:W-:-:S05]  /*0260*/  @!P1 IMAD.WIDE.U32 R6, R2, 0x4, R6 ;  /* 0x0000000402069825 */ /* 0x001fca00078e0006 */
[----:B------:R-:W2:Y:S01]  /*0270*/  @!P1 LDG.E R29, desc[UR8][R6.64] ;  /* 0x00000008061d9981 */ /* 0x000ea2000c1e1900 */
[----:B-1----:R-:W-:-:S05]  /*0280*/  @!P0 IMAD.WIDE.U32 R24, R16, 0x4, R4 ;  /* 0x0000000410188825 */ /* 0x002fca00078e0004 */
[----:B------:R-:W3:Y:S01]  /*0290*/  @!P0 LDG.E R22, desc[UR8][R24.64] ;  /* 0x0000000818168981 */ /* 0x000ee2000c1e1900 */
[----:B------:R-:W-:-:S04]  /*02a0*/  UIADD3 UR4, UPT, UPT, UR4, 0x1, URZ ;  /* 0x0000000104047890 */ /* 0x000fc8000fffe0ff */
[----:B------:R-:W-:Y:S01]  /*02b0*/  UISETP.NE.AND UP0, UPT, UR4, 0x1, UPT ;  /* 0x000000010400788c */ /* 0x000fe2000bf05270 */
[----:B------:R-:W-:Y:S02]  /*02c0*/  IADD3 R12, PT, PT, R12, 0x10, RZ ;  /* 0x000000100c0c7810 */ /* 0x000fe40007ffe0ff */
[----:B------:R-:W-:Y:S02]  /*02d0*/  IADD3 R0, PT, PT, R0, 0x10, RZ ;  /* 0x0000001000007810 */ /* 0x000fe40007ffe0ff */
[----:B------:R-:W-:Y:S02]  /*02e0*/  IADD3 R2, PT, PT, R2, 0x10, RZ ;  /* 0x0000001002027810 */ /* 0x000fe40007ffe0ff */
[----:B------:R-:W-:Y:S01]  /*02f0*/  LEA R16, R3, R16, 0x4 ;  /* 0x0000001003107211 */ /* 0x000fe200078e20ff */
[----:B--2---:R-:W-:Y:S04]  /*0300*/  STS [R18], R29 ;  /* 0x0000001d12007388 */ /* 0x004fe80000000800 */
[----:B---3--:R-:W-:Y:S01]  /*0310*/  STS [R19], R22 ;  /* 0x0000001613007388 */ /* 0x008fe20000000800 */
[----:B------:R-:W-:Y:S06]  /*0320*/  BAR.SYNC.DEFER_BLOCKING 0x0 ;  /* 0x0000000000007b1d */ /* 0x000fec0000010000 */
[----:B------:R-:W-:Y:S04]  /*0330*/  LDS R28, [R17] ;  /* 0x00000000111c7984 */ /* 0x000fe80000000800 */
[----:B------:R-:W0:Y:S04]  /*0340*/  LDS.128 R8, [R15] ;  /* 0x000000000f087984 */ /* 0x000e280000000c00 */
[----:B------:R-:W1:Y:S04]  /*0350*/  LDS R29, [R17+0x40] ;  /* 0x00004000111d7984 */ /* 0x000e680000000800 */
[----:B------:R-:W2:Y:S04]  /*0360*/  LDS R27, [R17+0x80] ;  /* 0x00008000111b7984 */ /* 0x000ea80000000800 */
[----:B------:R-:W3:Y:S04]  /*0370*/  LDS R26, [R17+0xc0] ;  /* 0x0000c000111a7984 */ /* 0x000ee80000000800 */
[----:B------:R-:W-:Y:S04]  /*0380*/  LDS R23, [R17+0x100] ;  /* 0x0001000011177984 */ /* 0x000fe80000000800 */
[----:B------:R-:W4:Y:S04]  /*0390*/  LDS.128 R4, [R15+0x10] ;  /* 0x000010000f047984 */ /* 0x000f280000000c00 */
[----:B------:R-:W5:Y:S04]  /*03a0*/  LDS R20, [R17+0x140] ;  /* 0x0001400011147984 */ /* 0x000f680000000800 */
[----:B------:R-:W5:Y:S04]  /*03b0*/  LDS R25, [R17+0x180] ;  /* 0x0001800011197984 */ /* 0x000f680000000800 */
[----:B------:R-:W5:Y:S04]  /*03c0*/  LDS R22, [R17+0x1c0] ;  /* 0x0001c00011167984 */ /* 0x000f680000000800 */
[----:B------:R-:W-:Y:S01]  /*03d0*/  LDS R24, [R17+0x240] ;  /* 0x0002400011187984 */ /* 0x000fe20000000800 */
[----:B0-----:R-:W-:-:S03]  /*03e0*/  FFMA R8, R8, R28, R21 ;  /* 0x0000001c08087223 */ /* 0x001fc60000000015 */
[----:B------:R-:W-:Y:S01]  /*03f0*/  LDS R21, [R17+0x200] ;  /* 0x0002000011157984 */ /* 0x000fe20000000800 */
[----:B-1----:R-:W-:-:S04]  /*0400*/  FFMA R8, R29, R9, R8 ;  /* 0x000000091d087223 */ /* 0x002fc80000000008 */
[----:B--2---:R-:W-:-:S04]  /*0410*/  FFMA R27, R27, R10, R8 ;  /* 0x0000000a1b1b7223 */ /* 0x004fc80000000008 */
[----:B---3--:R-:W-:Y:S02]  /*0420*/  FFMA R27, R26, R11, R27 ;  /* 0x0000000b1a1b7223 */ /* 0x008fe4000000001b */
[----:B------:R-:W0:Y:S02]  /*0430*/  LDS.128 R8, [R15+0x20] ;  /* 0x000020000f087984 */ /* 0x000e240000000c00 */
[----:B----4-:R-:W-:-:S04]  /*0440*/  FFMA R23, R4, R23, R27 ;  /* 0x0000001704177223 */ /* 0x010fc8000000001b */
[----:B-----5:R-:W-:Y:S02]  /*0450*/  FFMA R20, R20, R5, R23 ;  /* 0x0000000514147223 */ /* 0x020fe40000000017 */
[----:B------:R-:W1:Y:S02]  /*0460*/  LDS R23, [R17+0x280] ;  /* 0x0002800011177984 */ /* 0x000e640000000800 */
[----:B------:R-:W-:Y:S02]  /*0470*/  FFMA R25, R25, R6, R20 ;  /* 0x0000000619197223 */ /* 0x000fe40000000014 */
[----:B------:R-:W2:Y:S02]  /*0480*/  LDS R20, [R17+0x2c0] ;  /* 0x0002c00011147984 */ /* 0x000ea40000000800 */
[----:B------:R-:W-:Y:S02]  /*0490*/  FFMA R27, R22, R7, R25 ;  /* 0x00000007161b7223 */ /* 0x000fe40000000019 */
[----:B------:R-:W-:Y:S04]  /*04a0*/  LDS R25, [R17+0x300] ;  /* 0x0003000011197984 */ /* 0x000fe80000000800 */
[----:B------:R-:W3:Y:S04]  /*04b0*/  LDS.128 R4, [R15+0x30] ;  /* 0x000030000f047984 */ /* 0x000ee80000000c00 */
[----:B------:R-:W4:Y:S01]  /*04c0*/  LDS R22, [R17+0x340] ;  /* 0x0003400011167984 */ /* 0x000f220000000800 */
[----:B0-----:R-:W-:-:S03]  /*04d0*/  FFMA R27, R8, R21, R27 ;  /* 0x00000015081b7223 */ /* 0x001fc6000000001b */
[----:B------:R-:W0:Y:S04]  /*04e0*/  LDS R21, [R17+0x380] ;  /* 0x0003800011157984 */ /* 0x000e280000000800 */
[----:B------:R-:W5:Y:S01]  /*04f0*/  LDS R8, [R17+0x3c0] ;  /* 0x0003c00011087984 */ /* 0x000f620000000800 */
[----:B------:R-:W-:-:S04]  /*0500*/  FFMA R24, R24, R9, R27 ;  /* 0x0000000918187223 */ /* 0x000fc8000000001b */
[----:B-1----:R-:W-:-:S04]  /*0510*/  FFMA R23, R23, R10, R24 ;  /* 0x0000000a17177223 */ /* 0x002fc80000000018 */
[----:B--2---:R-:W-:-:S04]  /*0520*/  FFMA R11, R20, R11, R23 ;  /* 0x0000000b140b7223 */ /* 0x004fc80000000017 */
[----:B---3--:R-:W-:-:S04]  /*0530*/  FFMA R11, R4, R25, R11 ;  /* 0x00000019040b7223 */ /* 0x008fc8000000000b */
[----:B----4-:R-:W-:-:S04]  /*0540*/  FFMA R22, R22, R5, R11 ;  /* 0x0000000516167223 */ /* 0x010fc8000000000b */
[----:B0-----:R-:W-:-:S04]  /*0550*/  FFMA R21, R21, R6, R22 ;  /* 0x0000000615157223 */ /* 0x001fc80000000016 */
[----:B-----5:R-:W-:Y:S01]  /*0560*/  FFMA R21, R8, R7, R21 ;  /* 0x0000000708157223 */ /* 0x020fe20000000015 */
[----:B------:R-:W-:Y:S06]  /*0570*/  BAR.SYNC.DEFER_BLOCKING 0x0 ;  /* 0x0000000000007b1d */ /* 0x000fec0000010000 */
[----:B------:R-:W-:Y:S05]  /*0580*/  BRA.U UP0, `(.L_x_0) ;  /* 0xfffffffd00147547 */ /* 0x000fea000b83ffff */
[----:B------:R-:W-:-:S04]  /*0590*/  ISETP.GE.U32.AND P0, PT, R14, R3, PT ;  /* 0x000000030e00720c */ /* 0x000fc80003f06070 */
[----:B------:R-:W-:-:S13]  /*05a0*/  ISETP.GE.U32.OR P0, PT, R13, UR14, P0 ;  /* 0x0000000e0d007c0c */ /* 0x000fda0008706470 */
[----:B------:R-:W-:Y:S05]  /*05b0*/  @P0 EXIT ;  /* 0x000000000000094d */ /* 0x000fea0003800000 */
[----:B------:R-:W0:Y:S01]  /*05c0*/  LDC.64 R4, c[0x0][0x390] ;  /* 0x0000e400ff047b82 */ /* 0x000e220000000a00 */
[----:B------:R-:W-:-:S04]  /*05d0*/  IMAD R3, R13, R3, R14 ;  /* 0x000000030d037224 */ /* 0x000fc800078e020e */
[----:B0-----:R-:W-:-:S05]  /*05e0*/  IMAD.WIDE.U32 R2, R3, 0x4, R4 ;  /* 0x0000000403027825 */ /* 0x001fca00078e0004 */
[----:B------:R-:W-:Y:S01]  /*05f0*/  STG.E desc[UR8][R2.64], R21 ;  /* 0x0000001502007986 */ /* 0x000fe2000c101908 */
[----:B------:R-:W-:Y:S05]  /*0600*/  EXIT ;  /* 0x000000000000794d */ /* 0x000fea0003800000 */
.L_x_1:
[----:B------:R-:W-:-:S00]  /*0610*/  BRA `(.L_x_1) ;  /* 0xfffffffc00fc7947 */ /* 0x000fc0000383ffff */
[----:B------:R-:W-:-:S00]  /*0620*/  NOP ;  /* 0x0000000000007918 */ /* 0x000fc00000000000 */
        /* <DEDUP_REMOVED lines=13> */
.L_x_2:


//--------------------- .nv.shared._Z29shared_mem_tiling_gemm_kernelPKfS0_Pfjjj --------------------------
	.section	.nv.shared._Z29shared_mem_tiling_gemm_kernelPKfS0_Pfjjj,"aw",@nobits
	.sectionflags	@""
	.align	4
.nv.shared._Z29shared_mem_tiling_gemm_kernelPKfS0_Pfjjj:
	.zero		3072


//--------------------- .nv.shared.reserved.0     --------------------------
	.section	.nv.shared.reserved.0,"aw",@nobits
	.weak		__nv_reservedSMEM_offset_0_alias
	.size		__nv_reservedSMEM_offset_0_alias, 0, 64
	.other		__nv_reservedSMEM_offset_0_alias,@"STO_CUDA_RESERVED_SHARED STV_DEFAULT"
__nv_reservedSMEM_offset_0_alias:
	.zero		0
	.zero		64


//--------------------- .nv.constant0._Z29shared_mem_tiling_gemm_kernelPKfS0_Pfjjj --------------------------
	.section	.nv.constant0._Z29shared_mem_tiling_gemm_kernelPKfS0_Pfjjj,"a",@progbits
	.sectionflags	@""
	.align	4
.nv.constant0._Z29shared_mem_tiling_gemm_kernelPKfS0_Pfjjj:
	.zero		932


//--------------------- SYMBOLS --------------------------

	.type		.nv.reservedSmem.offset0,@object
	.size		.nv.reservedSmem.offset0,0x4
	.type		.nv.reservedSmem.cap,@object
	.size		.nv.reservedSmem.cap,0x4
